//
// Generated by NVIDIA NVVM Compiler
//
// Compiler Build ID: CL-36424714
// Cuda compilation tools, release 13.0, V13.0.88
// Based on NVVM 20.0.0
//

.version 9.0
.target sm_100
.address_size 64

	// .globl	_Z13rowOperationsPiii

.visible .entry _Z13rowOperationsPiii(
	.param .u64 .ptr .align 1 _Z13rowOperationsPiii_param_0,
	.param .u32 _Z13rowOperationsPiii_param_1,
	.param .u32 _Z13rowOperationsPiii_param_2
)
{
	.reg .pred 	%p<4>;
	.reg .b32 	%r<11>;
	.reg .b64 	%rd<7>;

	ld.param.u64 	%rd2, [_Z13rowOperationsPiii_param_0];
	ld.param.u32 	%r3, [_Z13rowOperationsPiii_param_2];
	cvta.to.global.u64 	%rd1, %rd2;
	mov.u32 	%r1, %ctaid.x;
	mov.u32 	%r4, %tid.x;
	mad.lo.s32 	%r2, %r3, %r1, %r4;
	setp.eq.s32 	%p1, %r1, 0;
	@%p1 bra 	$L__BB0_4;
	and.b32  	%r5, %r1, 1;
	setp.eq.b32 	%p2, %r5, 1;
	not.pred 	%p3, %p2;
	@%p3 bra 	$L__BB0_3;
	mul.wide.s32 	%rd3, %r2, 4;
	add.s64 	%rd4, %rd1, %rd3;
	ld.global.u32 	%r6, [%rd4];
	mul.lo.s32 	%r7, %r6, %r6;
	st.global.u32 	[%rd4], %r7;
	bra.uni 	$L__BB0_4;
$L__BB0_3:
	mul.wide.s32 	%rd5, %r2, 4;
	add.s64 	%rd6, %rd1, %rd5;
	ld.global.u32 	%r8, [%rd6];
	mul.lo.s32 	%r9, %r8, %r8;
	mul.lo.s32 	%r10, %r9, %r8;
	st.global.u32 	[%rd6], %r10;
$L__BB0_4:
	ret;

}


// ===== COMPILED SASS (sm_100) =====

	.target	sm_100

	.elftype	@"ET_EXEC"


//--------------------- .note.nv.tkinfo           --------------------------
	.section	.note.nv.tkinfo,"",@"SHT_NOTE"
	.sectionflags	@"SHF_NOTE_NV_TKINFO"
	.tkinfo
        /*0018*/ 	.word	0x00000002
        /*0030*/ 	.string	""
        /*0030*/ 	.string	"ptxas"
        /*0030*/ 	.string	"Cuda compilation tools, release 13.0, V13.0.88"
        /*0030*/ 	.string	"Build cuda_13.0.r13.0/compiler.36424714_0"
        /*0030*/ 	.string	"-arch sm_100 -m 64 "



//--------------------- .note.nv.cuinfo           --------------------------
	.section	.note.nv.cuinfo,"",@"SHT_NOTE"
	.sectionflags	@"SHF_NOTE_NV_CUINFO"
        /*0018*/ 	.short	0x0002
        /*001a*/ 	.short	0x0064
        /*001c*/ 	.short	0x0082
	.zero		2


//--------------------- .nv.info                  --------------------------
	.section	.nv.info,"",@"SHT_CUDA_INFO"
	.align	4


	//----- nvinfo : EIATTR_REGCOUNT
	.align		4
        /*0000*/ 	.byte	0x04, 0x2f
        /*0002*/ 	.short	(.L_1 - .L_0)
	.align		4
.L_0:
        /*0004*/ 	.word	index@(_Z13rowOperationsPiii)
        /*0008*/ 	.word	0x00000008


	//----- nvinfo : EIATTR_FRAME_SIZE
	.align		4
.L_1:
        /*000c*/ 	.byte	0x04, 0x11
        /*000e*/ 	.short	(.L_3 - .L_2)
	.align		4
.L_2:
        /*0010*/ 	.word	index@(_Z13rowOperationsPiii)
        /*0014*/ 	.word	0x00000000


	//----- nvinfo : EIATTR_MIN_STACK_SIZE
	.align		4
.L_3:
        /*0018*/ 	.byte	0x04, 0x12
        /*001a*/ 	.short	(.L_5 - .L_4)
	.align		4
.L_4:
        /*001c*/ 	.word	index@(_Z13rowOperationsPiii)
        /*0020*/ 	.word	0x00000000
.L_5:


//--------------------- .nv.compat                --------------------------
	.section	.nv.compat,"",@"SHT_CUDA_COMPAT_INFO"
	.align	4
        /*0000*/ 	.byte	0x02, 0x09, 0x00, 0x00, 0x02, 0x02, 0x01, 0x00, 0x02, 0x05, 0x05, 0x00, 0x03, 0x07, 0x01, 0x01
        /*0010*/ 	.byte	0x02, 0x03, 0x00, 0x00, 0x02, 0x06, 0x01, 0x00, 0x04, 0x0b, 0x08, 0x00, 0x09, 0x00, 0x00, 0x00
        /*0020*/ 	.byte	0x00, 0x00, 0x00, 0x00


//--------------------- .nv.info._Z13rowOperationsPiii --------------------------
	.section	.nv.info._Z13rowOperationsPiii,"",@"SHT_CUDA_INFO"
	.sectionflags	@""
	.align	4


	//----- nvinfo : EIATTR_CUDA_API_VERSION
	.align		4
        /*0000*/ 	.byte	0x04, 0x37
        /*0002*/ 	.short	(.L_7 - .L_6)
.L_6:
        /*0004*/ 	.word	0x00000082


	//----- nvinfo : EIATTR_KPARAM_INFO
	.align		4
.L_7:
        /*0008*/ 	.byte	0x04, 0x17
        /*000a*/ 	.short	(.L_9 - .L_8)
.L_8:
        /*000c*/ 	.word	0x00000000
        /*0010*/ 	.short	0x0002
        /*0012*/ 	.short	0x000c
        /*0014*/ 	.byte	0x00, 0xf0, 0x11, 0x00


	//----- nvinfo : EIATTR_KPARAM_INFO
	.align		4
.L_9:
        /*0018*/ 	.byte	0x04, 0x17
        /*001a*/ 	.short	(.L_11 - .L_10)
.L_10:
        /*001c*/ 	.word	0x00000000
        /*0020*/ 	.short	0x0001
        /*0022*/ 	.short	0x0008
        /*0024*/ 	.byte	0x00, 0xf0, 0x11, 0x00


	//----- nvinfo : EIATTR_KPARAM_INFO
	.align		4
.L_11:
        /*0028*/ 	.byte	0x04, 0x17
        /*002a*/ 	.short	(.L_13 - .L_12)
.L_12:
        /*002c*/ 	.word	0x00000000
        /*0030*/ 	.short	0x0000
        /*0032*/ 	.short	0x0000
        /*0034*/ 	.byte	0x00, 0xf5, 0x21, 0x00


	//----- nvinfo : EIATTR_SPARSE_MMA_MASK
	.align		4
.L_13:
        /*0038*/ 	.byte	0x03, 0x50
        /*003a*/ 	.short	0x0000


	//----- nvinfo : EIATTR_MAXREG_COUNT
	.align		4
        /*003c*/ 	.byte	0x03, 0x1b
        /*003e*/ 	.short	0x00ff


	//----- nvinfo : EIATTR_MERCURY_ISA_VERSION
	.align		4
        /*0040*/ 	.byte	0x03, 0x5f
        /*0042*/ 	.short	0x0101


	//----- nvinfo : EIATTR_VRC_CTA_INIT_COUNT
	.align		4
        /*0044*/ 	.byte	0x02, 0x4a
	.zero		1
	.zero		1


	//----- nvinfo : EIATTR_EXIT_INSTR_OFFSETS
	.align		4
        /*0048*/ 	.byte	0x04, 0x1c
        /*004a*/ 	.short	(.L_15 - .L_14)


	//   ....[0]....
.L_14:
        /*004c*/ 	.word	0x00000060


	//   ....[1]....
        /*0050*/ 	.word	0x00000100


	//   ....[2]....
        /*0054*/ 	.word	0x00000170


	//----- nvinfo : EIATTR_CBANK_PARAM_SIZE
	.align		4
.L_15:
        /*0058*/ 	.byte	0x03, 0x19
        /*005a*/ 	.short	0x0010


	//----- nvinfo : EIATTR_PARAM_CBANK
	.align		4
        /*005c*/ 	.byte	0x04, 0x0a
        /*005e*/ 	.short	(.L_17 - .L_16)
	.align		4
.L_16:
        /*0060*/ 	.word	index@(.nv.constant0._Z13rowOperationsPiii)
        /*0064*/ 	.short	0x0380
        /*0066*/ 	.short	0x0010


	//----- nvinfo : EIATTR_SW_WAR
	.align		4
.L_17:
        /*0068*/ 	.byte	0x04, 0x36
        /*006a*/ 	.short	(.L_19 - .L_18)
.L_18:
        /*006c*/ 	.word	0x00000008
.L_19:


//--------------------- .nv.callgraph             --------------------------
	.section	.nv.callgraph,"",@"SHT_CUDA_CALLGRAPH"
	.align	4
	.sectionentsize	8
	.align		4
        /*0000*/ 	.word	0x00000000
	.align		4
        /*0004*/ 	.word	0xffffffff
	.align		4
        /*0008*/ 	.word	0x00000000
	.align		4
        /*000c*/ 	.word	0xfffffffe
	.align		4
        /*0010*/ 	.word	0x00000000
	.align		4
        /*0014*/ 	.word	0xfffffffd
	.align		4
        /*0018*/ 	.word	0x00000000
	.align		4
        /*001c*/ 	.word	0xfffffffc


//--------------------- .text._Z13rowOperationsPiii --------------------------
	.section	.text._Z13rowOperationsPiii,"ax",@progbits
	.align	128
        .global         _Z13rowOperationsPiii
        .type           _Z13rowOperationsPiii,@function
        .size           _Z13rowOperationsPiii,(.L_x_2 - _Z13rowOperationsPiii)
        .other          _Z13rowOperationsPiii,@"STO_CUDA_ENTRY STV_DEFAULT"
_Z13rowOperationsPiii:
.text._Z13rowOperationsPiii:
[----:B------:R-:W-:Y:S08]  /*0000*/  LDC R1, c[0x0][0x37c] ;  /* 0x0000df00ff017b82 */ /* 0x000ff00000000800 */
[----:B------:R-:W0:Y:S01]  /*0010*/  S2UR UR4, SR_CTAID.X ;  /* 0x00000000000479c3 */ /* 0x000e220000002500 */
[----:B------:R-:W1:Y:S07]  /*0020*/  S2R R5, SR_TID.X ;  /* 0x0000000000057919 */ /* 0x000e6e0000002100 */
[----:B------:R-:W1:Y:S01]  /*0030*/  LDC R0, c[0x0][0x38c] ;  /* 0x0000e300ff007b82 */ /* 0x000e620000000800 */
[----:B0-----:R-:W-:Y:S01]  /*0040*/  ISETP.NE.AND P0, PT, RZ, UR4, PT ;  /* 0x00000004ff007c0c */ /* 0x001fe2000bf05270 */
[----:B-1----:R-:W-:-:S12]  /*0050*/  IMAD R5, R0, UR4, R5 ;  /* 0x0000000400057c24 */ /* 0x002fd8000f8e0205 */
[----:B------:R-:W-:Y:S05]  /*0060*/  @!P0 EXIT ;  /* 0x000000000000894d */ /* 0x000fea0003800000 */
[----:B------:R-:W-:-:S04]  /*0070*/  ULOP3.LUT UR4, UR4, 0x1, URZ, 0xc0, !UPT ;  /* 0x0000000104047892 */ /* 0x000fc8000f8ec0ff */
[----:B------:R-:W-:-:S07]  /*0080*/  UISETP.NE.U32.AND UP0, UPT, UR4, 0x1, UPT ;  /* 0x000000010400788c */ /* 0x000fce000bf05070 */
[----:B------:R-:W0:Y:S02]  /*0090*/  LDCU.64 UR4, c[0x0][0x358] ;  /* 0x00006b00ff0477ac */ /* 0x000e240008000a00 */
[----:B------:R-:W-:Y:S05]  /*00a0*/  BRA.U UP0, `(.L_x_0) ;  /* 0x0000000100187547 */ /* 0x000fea000b800000 */
[----:B------:R-:W1:Y:S02]  /*00b0*/  LDC.64 R2, c[0x0][0x380] ;  /* 0x0000e000ff027b82 */ /* 0x000e640000000a00 */
[----:B-1----:R-:W-:-:S05]  /*00c0*/  IMAD.WIDE R2, R5, 0x4, R2 ;  /* 0x0000000405027825 */ /* 0x002fca00078e0202 */
[----:B0-----:R-:W2:Y:S02]  /*00d0*/  LDG.E R0, desc[UR4][R2.64] ;  /* 0x0000000402007981 */ /* 0x001ea4000c1e1900 */
[----:B--2---:R-:W-:-:S05]  /*00e0*/  IMAD R5, R0, R0, RZ ;  /* 0x0000000000057224 */ /* 0x004fca00078e02ff */
[----:B------:R-:W-:Y:S01]  /*00f0*/  STG.E desc[UR4][R2.64], R5 ;  /* 0x0000000502007986 */ /* 0x000fe2000c101904 */
[----:B------:R-:W-:Y:S05]  /*0100*/  EXIT ;  /* 0x000000000000794d */ /* 0x000fea0003800000 */
.L_x_0:
[----:B------:R-:W1:Y:S02]  /*0110*/  LDC.64 R2, c[0x0][0x380] ;  /* 0x0000e000ff027b82 */ /* 0x000e640000000a00 */
[----:B-1----:R-:W-:-:S05]  /*0120*/  IMAD.WIDE R2, R5, 0x4, R2 ;  /* 0x0000000405027825 */ /* 0x002fca00078e0202 */
[----:B0-----:R-:W2:Y:S02]  /*0130*/  LDG.E R5, desc[UR4][R2.64] ;  /* 0x0000000402057981 */ /* 0x001ea4000c1e1900 */
[----:B--2---:R-:W-:-:S04]  /*0140*/  IMAD R0, R5, R5, RZ ;  /* 0x0000000505007224 */ /* 0x004fc800078e02ff */
[----:B------:R-:W-:-:S05]  /*0150*/  IMAD R5, R0, R5, RZ ;  /* 0x0000000500057224 */ /* 0x000fca00078e02ff */
[----:B------:R-:W-:Y:S01]  /*0160*/  STG.E desc[UR4][R2.64], R5 ;  /* 0x0000000502007986 */ /* 0x000fe2000c101904 */
[----:B------:R-:W-:Y:S05]  /*0170*/  EXIT ;  /* 0x000000000000794d */ /* 0x000fea0003800000 */
.L_x_1:
[----:B------:R-:W-:-:S00]  /*0180*/  BRA `(.L_x_1) ;  /* 0xfffffffc00fc7947 */ /* 0x000fc0000383ffff */
[----:B------:R-:W-:-:S00]  /*0190*/  NOP ;  /* 0x0000000000007918 */ /* 0x000fc00000000000 */
        /* <DEDUP_REMOVED lines=14> */
.L_x_2:


//--------------------- .nv.shared.reserved.0     --------------------------
	.section	.nv.shared.reserved.0,"aw",@nobits
	.weak		__nv_reservedSMEM_offset_0_alias
	.size		__nv_reservedSMEM_offset_0_alias, 0, 64
	.other		__nv_reservedSMEM_offset_0_alias,@"STO_CUDA_RESERVED_SHARED STV_DEFAULT"
__nv_reservedSMEM_offset_0_alias:
	.zero		0
	.zero		64


//--------------------- .nv.constant0._Z13rowOperationsPiii --------------------------
	.section	.nv.constant0._Z13rowOperationsPiii,"a",@progbits
	.sectionflags	@""
	.align	4
.nv.constant0._Z13rowOperationsPiii:
	.zero		912


//--------------------- SYMBOLS --------------------------

	.type		.nv.reservedSmem.offset0,@object
	.size		.nv.reservedSmem.offset0,0x4
